	.target	sm_100a

	.elftype	@"ET_EXEC"


//--------------------- .note.nv.tkinfo           --------------------------
	.section	.note.nv.tkinfo,"",@"SHT_NOTE"
	.sectionflags	@"SHF_NOTE_NV_TKINFO"
	.tkinfo
        /*0018*/ 	.word	0x00000081
        /*0030*/ 	.string	""
        /*0030*/ 	.string	"ptxas-blackwell"
        /*0030*/ 	.string	"Cuda compilation tools, release 12.9, V12.9.86"
        /*0030*/ 	.string	"Build cuda_12.9.r12.9/compiler.36037853_0"
        /*0030*/ 	.string	"-v  -suppress-debug-info  -lineinfo  -arch sm_100a "



//--------------------- .note.nv.cuver            --------------------------
	.section	.note.nv.cuver,"",@"SHT_NOTE"
	.sectionflags	@"SHF_NOTE_NV_CUVER"
        /*0018*/ 	.short	0x0001
        /*001a*/ 	.short	0x0064
        /*001c*/ 	.short	0x0001
        /*001e*/ 	.short	0x0000
        /*0020*/ 	.short	0x0001
        /*0022*/ 	.short	0x0000


//--------------------- .nv.info                  --------------------------
	.section	.nv.info,"",@"SHT_CUDA_INFO"
	.align	4


	//----- nvinfo : EIATTR_REGCOUNT
	.align		4
        /*0000*/ 	.byte	0x04, 0x2f
        /*0002*/ 	.short	(.L_4 - .L_3)
	.align		4
.L_3:
        /*0004*/ 	.word	index@(gluon_mma)
        /*0008*/ 	.word	0x0000003a


	//----- nvinfo : EIATTR_FRAME_SIZE
	.align		4
.L_4:
        /*000c*/ 	.byte	0x04, 0x11
        /*000e*/ 	.short	(.L_6 - .L_5)
	.align		4
.L_5:
        /*0010*/ 	.word	index@($__internal_2_$__cuda_sm10x_tcgen05_guardrail_trap_unallocated_columns_being_dealloced)
        /*0014*/ 	.word	0x00000000


	//----- nvinfo : EIATTR_FRAME_SIZE
	.align		4
.L_6:
        /*0018*/ 	.byte	0x04, 0x11
        /*001a*/ 	.short	(.L_8 - .L_7)
	.align		4
.L_7:
        /*001c*/ 	.word	index@($__internal_1_$__cuda_sm10x_tcgen05_guardrail_trap_phase_invalid_during_alloc)
        /*0020*/ 	.word	0x00000000


	//----- nvinfo : EIATTR_FRAME_SIZE
	.align		4
.L_8:
        /*0024*/ 	.byte	0x04, 0x11
        /*0026*/ 	.short	(.L_10 - .L_9)
	.align		4
.L_9:
        /*0028*/ 	.word	index@($__internal_0_$__cuda_sm10x_tcgen05_guardrail_trap_col_being_dealloced_not_returned_by_alloc)
        /*002c*/ 	.word	0x00000000


	//----- nvinfo : EIATTR_FRAME_SIZE
	.align		4
.L_10:
        /*0030*/ 	.byte	0x04, 0x11
        /*0032*/ 	.short	(.L_12 - .L_11)
	.align		4
.L_11:
        /*0034*/ 	.word	index@(gluon_mma)
        /*0038*/ 	.word	0x00000000


	//----- nvinfo : EIATTR_MIN_STACK_SIZE
	.align		4
.L_12:
        /*003c*/ 	.byte	0x04, 0x12
        /*003e*/ 	.short	(.L_14 - .L_13)
	.align		4
.L_13:
        /*0040*/ 	.word	index@(gluon_mma)
        /*0044*/ 	.word	0x00000000
.L_14:


//--------------------- .nv.info.gluon_mma        --------------------------
	.section	.nv.info.gluon_mma,"",@"SHT_CUDA_INFO"
	.sectionflags	@""
	.align	4


	//----- nvinfo : EIATTR_CUDA_API_VERSION
	.align		4
        /*0000*/ 	.byte	0x04, 0x37
        /*0002*/ 	.short	(.L_16 - .L_15)
.L_15:
        /*0004*/ 	.word	0x00000081


	//----- nvinfo : EIATTR_KPARAM_INFO
	.align		4
.L_16:
        /*0008*/ 	.byte	0x04, 0x17
        /*000a*/ 	.short	(.L_18 - .L_17)
.L_17:
        /*000c*/ 	.word	0x00000000
        /*0010*/ 	.short	0x0004
        /*0012*/ 	.short	0x0020
        /*0014*/ 	.byte	0x00, 0xf4, 0x21, 0x00


	//----- nvinfo : EIATTR_KPARAM_INFO
	.align		4
.L_18:
        /*0018*/ 	.byte	0x04, 0x17
        /*001a*/ 	.short	(.L_20 - .L_19)
.L_19:
        /*001c*/ 	.word	0x00000000
        /*0020*/ 	.short	0x0003
        /*0022*/ 	.short	0x0018
        /*0024*/ 	.byte	0x00, 0xf4, 0x21, 0x00


	//----- nvinfo : EIATTR_KPARAM_INFO
	.align		4
.L_20:
        /*0028*/ 	.byte	0x04, 0x17
        /*002a*/ 	.short	(.L_22 - .L_21)
.L_21:
        /*002c*/ 	.word	0x00000000
        /*0030*/ 	.short	0x0002
        /*0032*/ 	.short	0x0010
        /*0034*/ 	.byte	0x00, 0xf4, 0x21, 0x00


	//----- nvinfo : EIATTR_KPARAM_INFO
	.align		4
.L_22:
        /*0038*/ 	.byte	0x04, 0x17
        /*003a*/ 	.short	(.L_24 - .L_23)
.L_23:
        /*003c*/ 	.word	0x00000000
        /*0040*/ 	.short	0x0001
        /*0042*/ 	.short	0x0008
        /*0044*/ 	.byte	0x00, 0xf4, 0x21, 0x00


	//----- nvinfo : EIATTR_KPARAM_INFO
	.align		4
.L_24:
        /*0048*/ 	.byte	0x04, 0x17
        /*004a*/ 	.short	(.L_26 - .L_25)
.L_25:
        /*004c*/ 	.word	0x00000000
        /*0050*/ 	.short	0x0000
        /*0052*/ 	.short	0x0000
        /*0054*/ 	.byte	0x00, 0xf4, 0x21, 0x00


	//----- nvinfo : EIATTR_AT_ENTRY_FRAGMENTS
	.align		4
.L_26:
        /*0058*/ 	.byte	0x04, 0x4f
        /*005a*/ 	.short	(.L_28 - .L_27)


	//   ....[0]....
.L_27:
        /*005c*/ 	.word	0x00000004


	//----- nvinfo : EIATTR_RESERVED_SMEM_USED
	.align		4
.L_28:
        /*0060*/ 	.byte	0x01, 0x41
	.zero		2


	//----- nvinfo : EIATTR_SPARSE_MMA_MASK
	.align		4
        /*0064*/ 	.byte	0x03, 0x50
        /*0066*/ 	.short	0x0000


	//----- nvinfo : EIATTR_TCGEN05_1CTA_USED
	.align		4
        /*0068*/ 	.byte	0x01, 0x51
	.zero		2


	//----- nvinfo : EIATTR_MAXREG_COUNT
	.align		4
        /*006c*/ 	.byte	0x03, 0x1b
        /*006e*/ 	.short	0x00ff


	//----- nvinfo : EIATTR_NUM_BARRIERS
	.align		4
        /*0070*/ 	.byte	0x02, 0x4c
        /*0072*/ 	.byte	0x01
	.zero		1


	//----- nvinfo : EIATTR_INT_WARP_WIDE_INSTR_OFFSETS
	.align		4
        /*0074*/ 	.byte	0x04, 0x31
        /*0076*/ 	.short	(.L_30 - .L_29)


	//   ....[0]....
.L_29:
        /*0078*/ 	.word	0x000008e0


	//   ....[1]....
        /*007c*/ 	.word	0x00000920


	//   ....[2]....
        /*0080*/ 	.word	0x00000c60


	//   ....[3]....
        /*0084*/ 	.word	0x00000c70


	//   ....[4]....
        /*0088*/ 	.word	0x00001560


	//   ....[5]....
        /*008c*/ 	.word	0x000015b0


	//----- nvinfo : EIATTR_COOP_GROUP_MASK_REGIDS
	.align		4
.L_30:
        /*0090*/ 	.byte	0x04, 0x29
        /*0092*/ 	.short	(.L_32 - .L_31)


	//   ....[0]....
.L_31:
        /*0094*/ 	.word	0xffffffff


	//   ....[1]....
        /*0098*/ 	.word	0xffffffff


	//   ....[2]....
        /*009c*/ 	.word	0xffffffff


	//   ....[3]....
        /*00a0*/ 	.word	0xffffffff


	//----- nvinfo : EIATTR_COOP_GROUP_INSTR_OFFSETS
	.align		4
.L_32:
        /*00a4*/ 	.byte	0x04, 0x28
        /*00a6*/ 	.short	(.L_34 - .L_33)


	//   ....[0]....
.L_33:
        /*00a8*/ 	.word	0x00000050


	//   ....[1]....
        /*00ac*/ 	.word	0x00000310


	//   ....[2]....
        /*00b0*/ 	.word	0x000013f0


	//   ....[3]....
        /*00b4*/ 	.word	0x00001660


	//----- nvinfo : EIATTR_VRC_CTA_INIT_COUNT
	.align		4
.L_34:
        /*00b8*/ 	.byte	0x02, 0x4a
        /*00ba*/ 	.byte	0x80
	.zero		1


	//----- nvinfo : EIATTR_MBARRIER_INSTR_OFFSETS
	.align		4
        /*00bc*/ 	.byte	0x04, 0x39
        /*00be*/ 	.short	(.L_36 - .L_35)


	//   ....[0]....
.L_35:
        /*00c0*/ 	.word	0x00000ad0
        /*00c4*/ 	.word	0x000000ff
        /*00c8*/ 	.word	0x00001800
        /*00cc*/ 	.short	0x0100
        /*00ce*/ 	.byte	0x0a
	.zero		1


	//   ....[1]....
        /*00d0*/ 	.word	0x00000d20
        /*00d4*/ 	.word	0x000000ff
        /*00d8*/ 	.word	0x00001800
        /*00dc*/ 	.short	0x010a
        /*00de*/ 	.byte	0x0a
	.zero		1


	//   ....[2]....
        /*00e0*/ 	.word	0x00000e40
        /*00e4*/ 	.word	0x000000ff
        /*00e8*/ 	.word	0x00001800
        /*00ec*/ 	.short	0x0108
        /*00ee*/ 	.byte	0x0a
	.zero		1


	//   ....[3]....
        /*00f0*/ 	.word	0x00001680
        /*00f4*/ 	.word	0x000000ff
        /*00f8*/ 	.word	0x00001800
        /*00fc*/ 	.short	0x010a
        /*00fe*/ 	.byte	0x0a
	.zero		1


	//----- nvinfo : EIATTR_NUM_MBARRIERS
	.align		4
.L_36:
        /*0100*/ 	.byte	0x03, 0x38
        /*0102*/ 	.short	0x0001


	//----- nvinfo : EIATTR_EXIT_INSTR_OFFSETS
	.align		4
        /*0104*/ 	.byte	0x04, 0x1c
        /*0106*/ 	.short	(.L_38 - .L_37)


	//   ....[0]....
.L_37:
        /*0108*/ 	.word	0x00001670


	//----- nvinfo : EIATTR_REQNTID
	.align		4
.L_38:
        /*010c*/ 	.byte	0x04, 0x10
        /*010e*/ 	.short	(.L_40 - .L_39)
.L_39:
        /*0110*/ 	.word	0x00000100
        /*0114*/ 	.word	0x00000001
        /*0118*/ 	.word	0x00000001


	//----- nvinfo : EIATTR_CRS_STACK_SIZE
	.align		4
.L_40:
        /*011c*/ 	.byte	0x04, 0x1e
        /*011e*/ 	.short	(.L_42 - .L_41)
.L_41:
        /*0120*/ 	.word	0x00000000


	//----- nvinfo : EIATTR_CBANK_PARAM_SIZE
	.align		4
.L_42:
        /*0124*/ 	.byte	0x03, 0x19
        /*0126*/ 	.short	0x0028


	//----- nvinfo : EIATTR_PARAM_CBANK
	.align		4
        /*0128*/ 	.byte	0x04, 0x0a
        /*012a*/ 	.short	(.L_44 - .L_43)
	.align		4
.L_43:
        /*012c*/ 	.word	index@(.nv.constant0.gluon_mma)
        /*0130*/ 	.short	0x0380
        /*0132*/ 	.short	0x0028


	//----- nvinfo : EIATTR_SW_WAR
	.align		4
.L_44:
        /*0134*/ 	.byte	0x04, 0x36
        /*0136*/ 	.short	(.L_46 - .L_45)
.L_45:
        /*0138*/ 	.word	0x00000008
.L_46:


//--------------------- .nv.compat                --------------------------
	.section	.nv.compat,"",@"SHT_CUDA_COMPAT_INFO"
	.align	4
        /*0000*/ 	.byte	0x02, 0x02, 0x02, 0x00, 0x02, 0x05, 0x05, 0x00, 0x02, 0x03, 0x00, 0x00, 0x02, 0x06, 0x01, 0x00


//--------------------- .nv.callgraph             --------------------------
	.section	.nv.callgraph,"",@"SHT_CUDA_CALLGRAPH"
	.align	4
	.sectionentsize	8
	.align		4
        /*0000*/ 	.word	0x00000000
	.align		4
        /*0004*/ 	.word	0xffffffff
	.align		4
        /*0008*/ 	.word	0x00000000
	.align		4
        /*000c*/ 	.word	0xfffffffe
	.align		4
        /*0010*/ 	.word	0x00000000
	.align		4
        /*0014*/ 	.word	0xfffffffd
	.align		4
        /*0018*/ 	.word	0x00000000
	.align		4
        /*001c*/ 	.word	0xfffffffc


//--------------------- .text.gluon_mma           --------------------------
	.section	.text.gluon_mma,"ax",@progbits
	.align	128
        .global         gluon_mma
        .type           gluon_mma,@function
        .size           gluon_mma,(.L_x_15 - gluon_mma)
        .other          gluon_mma,@"STO_CUDA_ENTRY STV_DEFAULT"
gluon_mma:
.text.gluon_mma:
[----:B------:R-:W0:Y:S01]  /*0000*/  LDC R1, c[0x0][0x37c] ;  /* 0x0000df00ff017b82 */ /* 0x000e220000000800 */
[----:B------:R-:W1:Y:S02]  /*0010*/  S2R R0, SR_TID.X ;  /* 0x0000000000007919 */ /* 0x000e640000002100 */
[----:B-1----:R-:W-:-:S13]  /*0020*/  ISETP.GE.U32.AND P1, PT, R0, 0x20, PT ;  /* 0x000000200000780c */ /* 0x002fda0003f26070 */
[----:B------:R-:W-:Y:S05]  /*0030*/  @P1 BRA `(.L_x_0) ;  /* 0x0000000000b81947 */ /* 0x000fea0003800000 */
[----:B------:R-:W1:Y:S01]  /*0040*/  S2UR UR6, SR_CgaCtaId ;  /* 0x00000000000679c3 */ /* 0x000e620000008800 */
[----:B------:R-:W-:Y:S01]  /*0050*/  NOP ;  /* 0x0000000000007918 */ /* 0x000fe20000000000 */
[----:B------:R-:W-:Y:S02]  /*0060*/  UMOV UR4, 0x40 ;  /* 0x0000004000047882 */ /* 0x000fe40000000000 */
[----:B-1----:R-:W-:-:S09]  /*0070*/  ULEA UR4, UR6, UR4, 0x18 ;  /* 0x0000000406047291 */ /* 0x002fd2000f8ec0ff */
[----:B------:R-:W1:Y:S01]  /*0080*/  LDS.U8 R2, [UR4] ;  /* 0x00000004ff027984 */ /* 0x000e620008000000 */
[----:B------:R-:W-:Y:S02]  /*0090*/  UMOV UR4, 0x400 ;  /* 0x0000040000047882 */ /* 0x000fe40000000000 */
[----:B------:R-:W-:Y:S01]  /*00a0*/  ULEA UR4, UR6, UR4, 0x18 ;  /* 0x0000000406047291 */ /* 0x000fe2000f8ec0ff */
[----:B-1----:R-:W-:-:S13]  /*00b0*/  ISETP.NE.AND P0, PT, R2, RZ, PT ;  /* 0x000000ff0200720c */ /* 0x002fda0003f05270 */
[----:B------:R-:W-:Y:S05]  /*00c0*/  @P0 BRA `(.L_x_1) ;  /* 0x00000000007c0947 */ /* 0x000fea0003800000 */
[----:B------:R-:W-:-:S13]  /*00d0*/  ELECT P0, URZ, PT ;  /* 0x0000000000ff782f */ /* 0x000fda0003800000 */
[----:B------:R-:W-:Y:S05]  /*00e0*/  @!P0 BRA `(.L_x_2) ;  /* 0x0000000000848947 */ /* 0x000fea0003800000 */
[----:B------:R-:W-:Y:S01]  /*00f0*/  UMOV UR5, 0x4 ;  /* 0x0000000400057882 */ /* 0x000fe20000000000 */
[----:B------:R-:W-:Y:S02]  /*0100*/  IMAD.MOV.U32 R5, RZ, RZ, 0x1 ;  /* 0x00000001ff057424 */ /* 0x000fe400078e00ff */
[----:B------:R-:W-:Y:S02]  /*0110*/  IMAD.MOV.U32 R3, RZ, RZ, 0xf ;  /* 0x0000000fff037424 */ /* 0x000fe400078e00ff */
[----:B------:R-:W-:Y:S04]  /*0120*/  DEPBAR.LE SB1, 0x36 ;  /* 0x00009d800000791a */ /* 0x000fe80000000000 */
[----:B------:R-:W1:Y:S02]  /*0130*/  UTCATOMSWS.FIND_AND_SET.ALIGN UP0, UR5, UR5 ;  /* 0x00000005000575e3 */ /* 0x000e640008000800 */
[----:B-1----:R-:W-:-:S04]  /*0140*/  PLOP3.LUT P0, PT, PT, PT, UP0, 0x80, 0x8 ;  /* 0x000000000008781c */ /* 0x002fc80003f0f008 */
[----:B------:R-:W-:-:S04]  /*0150*/  SEL R2, RZ, 0xffffffff, !P0 ;  /* 0xffffffffff027807 */ /* 0x000fc80004000000 */
[----:B------:R-:W-:Y:S01]  /*0160*/  ISETP.NE.AND P0, PT, R2, RZ, PT ;  /* 0x000000ff0200720c */ /* 0x000fe20003f05270 */
[----:B------:R-:W-:-:S12]  /*0170*/  IMAD.U32 R2, RZ, RZ, UR5 ;  /* 0x00000005ff027e24 */ /* 0x000fd8000f8e00ff */
[----:B------:R-:W-:Y:S05]  /*0180*/  @P0 BRA `(.L_x_3) ;  /* 0x0000000000240947 */ /* 0x000fea0003800000 */
.L_x_4:
[----:B------:R-:W-:Y:S05]  /*0190*/  NANOSLEEP 0x64 ;  /* 0x000000640000795d */ /* 0x000fea0003800000 */
[----:B------:R-:W-:-:S05]  /*01a0*/  UMOV UR5, 0x4 ;  /* 0x0000000400057882 */ /* 0x000fca0000000000 */
[----:B------:R-:W-:Y:S04]  /*01b0*/  DEPBAR.LE SB1, 0x36 ;  /* 0x00009d800000791a */ /* 0x000fe80000000000 */
[----:B------:R-:W1:Y:S02]  /*01c0*/  UTCATOMSWS.FIND_AND_SET.ALIGN UP0, UR5, UR5 ;  /* 0x00000005000575e3 */ /* 0x000e640008000800 */
[----:B-1----:R-:W-:-:S04]  /*01d0*/  PLOP3.LUT P0, PT, PT, PT, UP0, 0x80, 0x8 ;  /* 0x000000000008781c */ /* 0x002fc80003f0f008 */
[----:B------:R-:W-:-:S04]  /*01e0*/  SEL R2, RZ, 0xffffffff, !P0 ;  /* 0xffffffffff027807 */ /* 0x000fc80004000000 */
[----:B------:R-:W-:Y:S01]  /*01f0*/  ISETP.NE.AND P0, PT, R2, RZ, PT ;  /* 0x000000ff0200720c */ /* 0x000fe20003f05270 */
[----:B------:R-:W-:-:S12]  /*0200*/  IMAD.U32 R2, RZ, RZ, UR5 ;  /* 0x00000005ff027e24 */ /* 0x000fd8000f8e00ff */
[----:B------:R-:W-:Y:S05]  /*0210*/  @!P0 BRA `(.L_x_4) ;  /* 0xfffffffc00dc8947 */ /* 0x000fea000383ffff */
.L_x_3:
[C---:B------:R-:W-:Y:S01]  /*0220*/  VIADD R4, R2.reuse, 0x10 ;  /* 0x0000001002047836 */ /* 0x040fe20000000000 */
[----:B------:R-:W-:Y:S01]  /*0230*/  UMOV UR5, 0x50 ;  /* 0x0000005000057882 */ /* 0x000fe20000000000 */
[----:B------:R-:W-:Y:S01]  /*0240*/  SHF.L.U32 R3, R3, R2, RZ ;  /* 0x0000000203037219 */ /* 0x000fe200000006ff */
[----:B------:R-:W-:Y:S01]  /*0250*/  ULEA UR5, UR6, UR5, 0x18 ;  /* 0x0000000506057291 */ /* 0x000fe2000f8ec0ff */
[----:B------:R-:W-:Y:S01]  /*0260*/  IMAD.SHL.U32 R2, R2, 0x20, RZ ;  /* 0x0000002002027824 */ /* 0x000fe200078e00ff */
[----:B------:R-:W-:-:S04]  /*0270*/  SHF.L.U32 R4, R5, R4, RZ ;  /* 0x0000000405047219 */ /* 0x000fc800000006ff */
[----:B------:R-:W-:-:S05]  /*0280*/  LOP3.LUT R3, R4, R3, RZ, 0xfc, !PT ;  /* 0x0000000304037212 */ /* 0x000fca00078efcff */
[----:B------:R1:W-:Y:S04]  /*0290*/  ATOMS.OR RZ, [UR5], R3 ;  /* 0x00000003ffff798c */ /* 0x0003e8000b000005 */
[----:B------:R1:W-:Y:S01]  /*02a0*/  STS [UR4], R2 ;  /* 0x00000002ff007988 */ /* 0x0003e20008000804 */
[----:B------:R-:W-:Y:S05]  /*02b0*/  BRA `(.L_x_2) ;  /* 0x0000000000107947 */ /* 0x000fea0003800000 */
.L_x_1:
[----:B------:R-:W-:-:S05]  /*02c0*/  IMAD.MOV.U32 R2, RZ, RZ, -0x1 ;  /* 0xffffffffff027424 */ /* 0x000fca00078e00ff */
[----:B------:R1:W-:Y:S02]  /*02d0*/  STS [UR4], R2 ;  /* 0x00000002ff007988 */ /* 0x0003e40008000804 */
[----:B-1----:R-:W-:-:S07]  /*02e0*/  MOV R2, 0x300 ;  /* 0x0000030000027802 */ /* 0x002fce0000000f00 */
[----:B0-----:R-:W-:Y:S05]  /*02f0*/  CALL.REL.NOINC `($__internal_1_$__cuda_sm10x_tcgen05_guardrail_trap_phase_invalid_during_alloc) ;  /* 0x0000001000f87944 */ /* 0x001fea0003c00000 */
.L_x_2:
[----:B------:R-:W-:Y:S05]  /*0300*/  WARPSYNC.ALL ;  /* 0x0000000000007948 */ /* 0x000fea0003800000 */
[----:B------:R-:W-:Y:S01]  /*0310*/  NOP ;  /* 0x0000000000007918 */ /* 0x000fe20000000000 */
.L_x_0:
[----:B------:R-:W2:Y:S08]  /*0320*/  S2UR UR9, SR_CgaCtaId ;  /* 0x00000000000979c3 */ /* 0x000eb00000008800 */
[----:B------:R-:W-:Y:S01]  /*0330*/  BAR.SYNC.DEFER_BLOCKING 0x0 ;  /* 0x0000000000007b1d */ /* 0x000fe20000010000 */
[----:B-1----:R-:W-:Y:S02]  /*0340*/  SHF.R.U32.HI R3, RZ, 0x5, R0 ;  /* 0x00000005ff037819 */ /* 0x002fe40000011600 */
[----:B------:R-:W-:-:S02]  /*0350*/  LOP3.LUT R11, R0, 0xe0, RZ, 0xc0, !PT ;  /* 0x000000e0000b7812 */ /* 0x000fc400078ec0ff */
[----:B------:R-:W-:Y:S01]  /*0360*/  SGXT.U32 R3, R3, 0x3 ;  /* 0x000000030303781a */ /* 0x000fe20000000000 */
[----:B------:R-:W-:Y:S02]  /*0370*/  UMOV UR4, 0x400 ;  /* 0x0000040000047882 */ /* 0x000fe40000000000 */
[----:B------:R-:W1:Y:S01]  /*0380*/  LDC.64 R32, c[0x0][0x380] ;  /* 0x0000e000ff207b82 */ /* 0x000e620000000a00 */
[----:B------:R-:W3:Y:S01]  /*0390*/  LDCU.64 UR12, c[0x0][0x358] ;  /* 0x00006b00ff0c77ac */ /* 0x000ee20008000a00 */
[C---:B------:R-:W-:Y:S02]  /*03a0*/  LOP3.LUT R21, R3.reuse, 0x8, RZ, 0xfc, !PT ;  /* 0x0000000803157812 */ /* 0x040fe400078efcff */
[C---:B------:R-:W-:Y:S02]  /*03b0*/  LOP3.LUT R45, R3.reuse, 0x10, RZ, 0xfc, !PT ;  /* 0x00000010032d7812 */ /* 0x040fe400078efcff */
[----:B------:R-:W-:Y:S01]  /*03c0*/  LOP3.LUT R43, R3, 0x18, RZ, 0xfc, !PT ;  /* 0x00000018032b7812 */ /* 0x000fe200078efcff */
[----:B------:R-:W-:Y:S01]  /*03d0*/  IMAD.SHL.U32 R2, R21, 0x10, RZ ;  /* 0x0000001015027824 */ /* 0x000fe200078e00ff */
[----:B------:R-:W-:Y:S01]  /*03e0*/  LOP3.LUT R41, R3, 0x20, RZ, 0xfc, !PT ;  /* 0x0000002003297812 */ /* 0x000fe200078efcff */
[----:B------:R-:W-:Y:S01]  /*03f0*/  IMAD.SHL.U32 R6, R45, 0x10, RZ ;  /* 0x000000102d067824 */ /* 0x000fe200078e00ff */
[C---:B------:R-:W-:Y:S01]  /*0400*/  LOP3.LUT R39, R3.reuse, 0x28, RZ, 0xfc, !PT ;  /* 0x0000002803277812 */ /* 0x040fe200078efcff */
[----:B------:R-:W4:Y:S01]  /*0410*/  LDC.64 R4, c[0x0][0x388] ;  /* 0x0000e200ff047b82 */ /* 0x000f220000000a00 */
[----:B------:R-:W-:Y:S01]  /*0420*/  LOP3.LUT R37, R3, 0x30, RZ, 0xfc, !PT ;  /* 0x0000003003257812 */ /* 0x000fe200078efcff */
[----:B------:R-:W-:Y:S01]  /*0430*/  IMAD.SHL.U32 R10, R43, 0x10, RZ ;  /* 0x000000102b0a7824 */ /* 0x000fe200078e00ff */
[----:B------:R-:W-:Y:S01]  /*0440*/  LOP3.LUT R3, R3, 0x38, RZ, 0xfc, !PT ;  /* 0x0000003803037812 */ /* 0x000fe200078efcff */
[----:B------:R-:W-:Y:S01]  /*0450*/  IMAD.SHL.U32 R20, R39, 0x10, RZ ;  /* 0x0000001027147824 */ /* 0x000fe200078e00ff */
[----:B--2---:R-:W-:Y:S01]  /*0460*/  ULEA UR10, UR9, UR4, 0x18 ;  /* 0x00000004090a7291 */ /* 0x004fe2000f8ec0ff */
[----:B------:R-:W-:Y:S01]  /*0470*/  LOP3.LUT R13, R0, 0xf, RZ, 0xc0, !PT ;  /* 0x0000000f000d7812 */ /* 0x000fe200078ec0ff */
[----:B------:R-:W-:-:S02]  /*0480*/  IMAD.SHL.U32 R12, R41, 0x10, RZ ;  /* 0x00000010290c7824 */ /* 0x000fc400078e00ff */
[----:B------:R-:W-:Y:S02]  /*0490*/  IMAD.SHL.U32 R30, R3, 0x10, RZ ;  /* 0x00000010031e7824 */ /* 0x000fe400078e00ff */
[----:B------:R-:W-:Y:S01]  /*04a0*/  IMAD.SHL.U32 R28, R37, 0x10, RZ ;  /* 0x00000010251c7824 */ /* 0x000fe200078e00ff */
[-C--:B-1----:R-:W-:Y:S02]  /*04b0*/  IADD3 R22, P0, PT, R11, R32.reuse, RZ ;  /* 0x000000200b167210 */ /* 0x082fe40007f1e0ff */
[-C--:B------:R-:W-:Y:S02]  /*04c0*/  LEA R24, P4, R21, R32.reuse, 0x5 ;  /* 0x0000002015187211 */ /* 0x080fe400078828ff */
[-C--:B------:R-:W-:Y:S01]  /*04d0*/  LEA R26, P5, R45, R32.reuse, 0x5 ;  /* 0x000000202d1a7211 */ /* 0x080fe200078a28ff */
[----:B------:R-:W-:Y:S01]  /*04e0*/  IMAD.X R23, RZ, RZ, R33, P0 ;  /* 0x000000ffff177224 */ /* 0x000fe200000e0621 */
[-C--:B------:R-:W-:Y:S02]  /*04f0*/  LEA.HI.X R25, R2, R33.reuse, RZ, 0x1, P4 ;  /* 0x0000002102197211 */ /* 0x080fe400020f0cff */
[----:B------:R-:W-:Y:S01]  /*0500*/  LEA.HI.X R27, R6, R33, RZ, 0x1, P5 ;  /* 0x00000021061b7211 */ /* 0x000fe200028f0cff */
[----:B------:R-:W-:Y:S01]  /*0510*/  IMAD.WIDE.U32 R22, R13, 0x2, R22 ;  /* 0x000000020d167825 */ /* 0x000fe200078e0016 */
[----:B------:R-:W-:-:S02]  /*0520*/  LEA R18, P3, R43, R32, 0x5 ;  /* 0x000000202b127211 */ /* 0x000fc400078628ff */
[-C--:B------:R-:W-:Y:S02]  /*0530*/  LEA R16, P2, R41, R32.reuse, 0x5 ;  /* 0x0000002029107211 */ /* 0x080fe400078428ff */
[-C--:B------:R-:W-:Y:S01]  /*0540*/  LEA R14, P0, R39, R32.reuse, 0x5 ;  /* 0x00000020270e7211 */ /* 0x080fe200078028ff */
[----:B------:R-:W-:Y:S01]  /*0550*/  IMAD.SHL.U32 R2, R11, 0x4, RZ ;  /* 0x000000040b027824 */ /* 0x000fe200078e00ff */
[-C--:B------:R-:W-:Y:S01]  /*0560*/  LEA R8, P4, R37, R32.reuse, 0x5 ;  /* 0x0000002025087211 */ /* 0x080fe200078828ff */
[----:B------:R-:W-:Y:S01]  /*0570*/  IMAD.SHL.U32 R36, R21, 0x80, RZ ;  /* 0x0000008015247824 */ /* 0x000fe200078e00ff */
[----:B------:R-:W-:Y:S01]  /*0580*/  LEA R6, P5, R3, R32, 0x5 ;  /* 0x0000002003067211 */ /* 0x000fe200078a28ff */
[C---:B------:R-:W-:Y:S01]  /*0590*/  IMAD.WIDE.U32 R24, R13.reuse, 0x2, R24 ;  /* 0x000000020d187825 */ /* 0x040fe200078e0018 */
[----:B------:R-:W1:Y:S01]  /*05a0*/  LDS R32, [UR10] ;  /* 0x0000000aff207984 */ /* 0x000e620008000800 */
[-C--:B------:R-:W-:Y:S02]  /*05b0*/  LEA.HI.X R15, R20, R33.reuse, RZ, 0x1, P0 ;  /* 0x00000021140f7211 */ /* 0x080fe400000f0cff */
[----:B------:R-:W-:Y:S01]  /*05c0*/  LEA.HI.X R7, R30, R33, RZ, 0x1, P5 ;  /* 0x000000211e077211 */ /* 0x000fe200028f0cff */
[----:B------:R-:W-:Y:S01]  /*05d0*/  IMAD.WIDE.U32 R26, R13, 0x2, R26 ;  /* 0x000000020d1a7825 */ /* 0x000fe200078e001a */
[----:B------:R-:W-:Y:S01]  /*05e0*/  BAR.SYNC.DEFER_BLOCKING 0x0 ;  /* 0x0000000000007b1d */ /* 0x000fe20000010000 */
[----:B----4-:R-:W-:-:S02]  /*05f0*/  LEA R30, P0, R11, R4, 0x3 ;  /* 0x000000040b1e7211 */ /* 0x010fc400078018ff */
[-C--:B------:R-:W-:Y:S02]  /*0600*/  LEA.HI.X R19, R10, R33.reuse, RZ, 0x1, P3 ;  /* 0x000000210a137211 */ /* 0x080fe400018f0cff */
[-C--:B------:R-:W-:Y:S02]  /*0610*/  LEA.HI.X R17, R12, R33.reuse, RZ, 0x1, P2 ;  /* 0x000000210c117211 */ /* 0x080fe400010f0cff */
[----:B------:R-:W-:Y:S02]  /*0620*/  LEA.HI.X R9, R28, R33, RZ, 0x1, P4 ;  /* 0x000000211c097211 */ /* 0x000fe400020f0cff */
[----:B------:R-:W-:Y:S01]  /*0630*/  LEA.HI.X R31, R2, R5, RZ, 0x1, P0 ;  /* 0x00000005021f7211 */ /* 0x000fe200000f0cff */
[----:B------:R-:W-:Y:S01]  /*0640*/  IMAD.WIDE.U32 R6, R13, 0x2, R6 ;  /* 0x000000020d067825 */ /* 0x000fe200078e0006 */
[----:B------:R-:W-:-:S03]  /*0650*/  LOP3.LUT R47, R0, 0x1f, RZ, 0xc0, !PT ;  /* 0x0000001f002f7812 */ /* 0x000fc600078ec0ff */
[----:B------:R-:W-:-:S04]  /*0660*/  IMAD.WIDE.U32 R16, R13, 0x2, R16 ;  /* 0x000000020d107825 */ /* 0x000fc800078e0010 */
[C---:B------:R-:W-:Y:S01]  /*0670*/  IMAD.WIDE.U32 R8, R13.reuse, 0x2, R8 ;  /* 0x000000020d087825 */ /* 0x040fe200078e0008 */
[----:B---3--:R2:W5:Y:S03]  /*0680*/  LDG.E.U16 R10, desc[UR12][R22.64] ;  /* 0x0000000c160a7981 */ /* 0x008566000c1e1500 */
[C---:B------:R-:W-:Y:S01]  /*0690*/  IMAD.WIDE.U32 R18, R13.reuse, 0x2, R18 ;  /* 0x000000020d127825 */ /* 0x040fe200078e0012 */
[----:B------:R3:W5:Y:S03]  /*06a0*/  LDG.E.U16 R6, desc[UR12][R6.64] ;  /* 0x0000000c06067981 */ /* 0x000766000c1e1500 */
[----:B------:R-:W-:Y:S02]  /*06b0*/  IMAD.WIDE.U32 R28, R13, 0x2, R14 ;  /* 0x000000020d1c7825 */ /* 0x000fe400078e000e */
[----:B------:R4:W5:Y:S01]  /*06c0*/  LDG.E.U16 R15, desc[UR12][R16.64] ;  /* 0x0000000c100f7981 */ /* 0x000962000c1e1500 */
[----:B--2---:R-:W-:-:S03]  /*06d0*/  LEA R22, P0, R21, R4, 0x8 ;  /* 0x0000000415167211 */ /* 0x004fc600078040ff */
[----:B------:R2:W5:Y:S01]  /*06e0*/  LDG.E.U16 R8, desc[UR12][R8.64] ;  /* 0x0000000c08087981 */ /* 0x000562000c1e1500 */
[----:B------:R-:W-:Y:S01]  /*06f0*/  LEA.HI.X R23, R36, R5, RZ, 0x1, P0 ;  /* 0x0000000524177211 */ /* 0x000fe200000f0cff */
[C---:B------:R-:W-:Y:S01]  /*0700*/  IMAD.WIDE.U32 R4, R47.reuse, 0x2, R30 ;  /* 0x000000022f047825 */ /* 0x040fe200078e001e */
[----:B------:R-:W-:Y:S01]  /*0710*/  LOP3.LUT R30, R0, 0x60, RZ, 0xc0, !PT ;  /* 0x00000060001e7812 */ /* 0x000fe200078ec0ff */
[----:B------:R-:W5:Y:S01]  /*0720*/  LDG.E.U16 R14, desc[UR12][R18.64] ;  /* 0x0000000c120e7981 */ /* 0x000f62000c1e1500 */
[----:B---3--:R-:W-:Y:S01]  /*0730*/  SHF.R.S32.HI R7, RZ, 0x7, R0 ;  /* 0x00000007ff077819 */ /* 0x008fe20000011400 */
[----:B----4-:R-:W-:Y:S02]  /*0740*/  IMAD.WIDE.U32 R16, R47, 0x2, R22 ;  /* 0x000000022f107825 */ /* 0x010fe400078e0016 */
[----:B------:R-:W5:Y:S01]  /*0750*/  LDG.E.U16 R21, desc[UR12][R4.64+0x80] ;  /* 0x0000800c04157981 */ /* 0x000f62000c1e1500 */
[----:B--2---:R-:W-:Y:S01]  /*0760*/  SHF.R.U32.HI R9, RZ, 0x5, R0 ;  /* 0x00000005ff097819 */ /* 0x004fe20000011600 */
[----:B------:R-:W-:-:S02]  /*0770*/  IMAD R13, R13, 0x2, R30 ;  /* 0x000000020d0d7824 */ /* 0x000fc400078e021e */
[----:B------:R-:W5:Y:S01]  /*0780*/  LDG.E.U16 R22, desc[UR12][R4.64+0xc0] ;  /* 0x0000c00c04167981 */ /* 0x000f62000c1e1500 */
[----:B------:R-:W-:-:S03]  /*0790*/  R2UR UR8, R9 ;  /* 0x00000000090872ca */ /* 0x000fc600000e0000 */
[----:B------:R-:W5:Y:S01]  /*07a0*/  LDG.E.U16 R18, desc[UR12][R4.64] ;  /* 0x0000000c04127981 */ /* 0x000f62000c1e1500 */
[----:B-1----:R-:W-:-:S03]  /*07b0*/  R2UR UR11, R32 ;  /* 0x00000000200b72ca */ /* 0x002fc600000e0000 */
[----:B------:R1:W5:Y:S04]  /*07c0*/  LDG.E.U16 R19, desc[UR12][R4.64+0x40] ;  /* 0x0000400c04137981 */ /* 0x000368000c1e1500 */
[----:B------:R2:W5:Y:S04]  /*07d0*/  LDG.E.U16 R12, desc[UR12][R24.64] ;  /* 0x0000000c180c7981 */ /* 0x000568000c1e1500 */
[----:B------:R2:W5:Y:S01]  /*07e0*/  LDG.E.U16 R20, desc[UR12][R26.64] ;  /* 0x0000000c1a147981 */ /* 0x000562000c1e1500 */
[----:B-1----:R-:W-:-:S03]  /*07f0*/  SGXT R4, R7, 0x1 ;  /* 0x000000010704781a */ /* 0x002fc60000000200 */
[----:B------:R2:W5:Y:S01]  /*0800*/  LDG.E.U16 R28, desc[UR12][R28.64] ;  /* 0x0000000c1c1c7981 */ /* 0x000562000c1e1500 */
[----:B------:R-:W-:-:S03]  /*0810*/  LOP3.LUT P2, RZ, R0, 0xff, RZ, 0xc0, !PT ;  /* 0x000000ff00ff7812 */ /* 0x000fc6000784c0ff */
[----:B------:R2:W5:Y:S01]  /*0820*/  LDG.E.U16 R23, desc[UR12][R16.64] ;  /* 0x0000000c10177981 */ /* 0x000562000c1e1500 */
[----:B------:R-:W-:-:S03]  /*0830*/  LOP3.LUT R13, R13, 0x90, R4, 0x78, !PT ;  /* 0x000000900d0d7812 */ /* 0x000fc600078e7804 */
[----:B------:R2:W5:Y:S04]  /*0840*/  LDG.E.U16 R25, desc[UR12][R16.64+0x80] ;  /* 0x0000800c10197981 */ /* 0x000568000c1e1500 */
[----:B------:R2:W5:Y:S04]  /*0850*/  LDG.E.U16 R24, desc[UR12][R16.64+0x40] ;  /* 0x0000400c10187981 */ /* 0x000568000c1e1500 */
[----:B------:R2:W5:Y:S01]  /*0860*/  LDG.E.U16 R26, desc[UR12][R16.64+0xc0] ;  /* 0x0000c00c101a7981 */ /* 0x000562000c1e1500 */
[----:B------:R-:W-:Y:S05]  /*0870*/  @P1 BRA `(.L_x_5) ;  /* 0x0000000000181947 */ /* 0x000fea0003800000 */
[----:B------:R-:W-:Y:S01]  /*0880*/  ELECT P0, URZ, PT ;  /* 0x0000000000ff782f */ /* 0x000fe20003800000 */
[----:B------:R-:W-:Y:S01]  /*0890*/  IMAD.MOV.U32 R4, RZ, RZ, 0x1 ;  /* 0x00000001ff047424 */ /* 0x000fe200078e00ff */
[----:B------:R-:W-:Y:S01]  /*08a0*/  UMOV UR4, 0x40 ;  /* 0x0000004000047882 */ /* 0x000fe20000000000 */
[----:B------:R-:W-:Y:S01]  /*08b0*/  UVIRTCOUNT.DEALLOC.SMPOOL 0x80 ;  /* 0x000000800000784c */ /* 0x000fe20000000000 */
[----:B------:R-:W-:-:S09]  /*08c0*/  ULEA UR4, UR9, UR4, 0x18 ;  /* 0x0000000409047291 */ /* 0x000fd2000f8ec0ff */
[----:B------:R1:W-:Y:S03]  /*08d0*/  @P0 STS.U8 [UR4], R4 ;  /* 0x00000004ff000988 */ /* 0x0003e60008000004 */
.L_x_5:
[----:B------:R-:W-:Y:S01]  /*08e0*/  VOTEU.ALL UP0, P2 ;  /* 0x0000000000ff7886 */ /* 0x000fe20001000000 */
[----:B------:R-:W-:Y:S01]  /*08f0*/  IMAD R5, R47, 0x2, R2 ;  /* 0x000000022f057824 */ /* 0x000fe200078e0202 */
[----:B------:R-:W-:Y:S01]  /*0900*/  SHF.R.U32.HI R38, RZ, 0x1, R11 ;  /* 0x00000001ff267819 */ /* 0x000fe2000001160b */
[----:B------:R-:W-:Y:S01]  /*0910*/  UMOV UR4, 0x1 ;  /* 0x0000000100047882 */ /* 0x000fe20000000000 */
[----:B------:R-:W-:Y:S01]  /*0920*/  VOTEU.ALL UP1, P2 ;  /* 0x0000000000ff7886 */ /* 0x000fe20001020000 */
[----:B------:R-:W-:-:S04]  /*0930*/  @!UP0 UIADD3 UR4, UPT, UPT, -UR4, 0x100000, URZ ;  /* 0x0010000004048890 */ /* 0x000fc8000fffe1ff */
[----:B------:R-:W-:Y:S02]  /*0940*/  @!UP0 USHF.L.U32 UR5, UR4, 0xb, URZ ;  /* 0x0000000b04058899 */ /* 0x000fe400080006ff */
[----:B------:R-:W-:Y:S01]  /*0950*/  @!UP0 USHF.L.U32 UR4, UR4, 0x1, URZ ;  /* 0x0000000104048899 */ /* 0x000fe200080006ff */
[----:B-----5:R3:W-:Y:S01]  /*0960*/  STS.U16 [R13+UR10+0x1100], R12 ;  /* 0x0011000c0d007988 */ /* 0x0207e2000800040a */
[----:B--2---:R-:W-:Y:S01]  /*0970*/  LOP3.LUT R16, R5, R38, RZ, 0x3c, !PT ;  /* 0x0000002605107212 */ /* 0x004fe200078e3cff */
[----:B------:R-:W-:Y:S01]  /*0980*/  UISETP.NE.U32.AND UP0, UPT, UR8, URZ, UPT ;  /* 0x000000ff0800728c */ /* 0x000fe2000bf05070 */
[----:B-1----:R-:W-:Y:S01]  /*0990*/  LOP3.LUT R4, R0, 0xff, RZ, 0xc0, !PT ;  /* 0x000000ff00047812 */ /* 0x002fe200078ec0ff */
[----:B------:R3:W-:Y:S01]  /*09a0*/  STS.U16 [R13+UR10+0x1200], R20 ;  /* 0x001200140d007988 */ /* 0x0007e2000800040a */
[----:B------:R-:W-:-:S03]  /*09b0*/  LOP3.LUT R5, R16, 0x40, RZ, 0x3c, !PT ;  /* 0x0000004010057812 */ /* 0x000fc600078e3cff */
[----:B------:R3:W-:Y:S04]  /*09c0*/  STS.U16 [R13+UR10+0x1300], R14 ;  /* 0x0013000e0d007988 */ /* 0x0007e8000800040a */
[----:B------:R3:W-:Y:S04]  /*09d0*/  STS.U16 [R13+UR10+0x1400], R15 ;  /* 0x0014000f0d007988 */ /* 0x0007e8000800040a */
[----:B------:R3:W-:Y:S04]  /*09e0*/  STS.U16 [R13+UR10+0x1500], R28 ;  /* 0x0015001c0d007988 */ /* 0x0007e8000800040a */
[----:B------:R3:W-:Y:S04]  /*09f0*/  STS.U16 [R13+UR10+0x1600], R8 ;  /* 0x001600080d007988 */ /* 0x0007e8000800040a */
[----:B------:R3:W-:Y:S04]  /*0a00*/  STS.U16 [R13+UR10+0x1000], R10 ;  /* 0x0010000a0d007988 */ /* 0x0007e8000800040a */
[----:B------:R3:W-:Y:S04]  /*0a10*/  STS.U16 [R13+UR10+0x1700], R6 ;  /* 0x001700060d007988 */ /* 0x0007e8000800040a */
[----:B------:R3:W-:Y:S04]  /*0a20*/  STS.U16 [R16+UR10], R18 ;  /* 0x0000001210007988 */ /* 0x0007e8000800040a */
[----:B------:R3:W-:Y:S04]  /*0a30*/  STS.U16 [R16+UR10+0x800], R21 ;  /* 0x0008001510007988 */ /* 0x0007e8000800040a */
[----:B------:R3:W-:Y:S04]  /*0a40*/  STS.U16 [R16+UR10+0x400], R23 ;  /* 0x0004001710007988 */ /* 0x0007e8000800040a */
[----:B------:R3:W-:Y:S04]  /*0a50*/  STS.U16 [R16+UR10+0xc00], R25 ;  /* 0x000c001910007988 */ /* 0x0007e8000800040a */
[----:B------:R3:W-:Y:S04]  /*0a60*/  STS.U16 [R5+UR10], R19 ;  /* 0x0000001305007988 */ /* 0x0007e8000800040a */
[----:B------:R3:W-:Y:S04]  /*0a70*/  STS.U16 [R5+UR10+0x800], R22 ;  /* 0x0008001605007988 */ /* 0x0007e8000800040a */
[----:B------:R3:W-:Y:S04]  /*0a80*/  STS.U16 [R5+UR10+0x400], R24 ;  /* 0x0004001805007988 */ /* 0x0007e8000800040a */
[----:B------:R3:W-:Y:S01]  /*0a90*/  STS.U16 [R5+UR10+0xc00], R26 ;  /* 0x000c001a05007988 */ /* 0x0007e2000800040a */
[----:B------:R1:W-:Y:S06]  /*0aa0*/  MEMBAR.ALL.CTA ;  /* 0x0000000000007992 */ /* 0x0003ec0000008000 */
[----:B-1----:R-:W-:Y:S04]  /*0ab0*/  FENCE.VIEW.ASYNC.S ;  /* 0x00000000000073c6 */ /* 0x002fe80000000000 */
[----:B------:R-:W1:Y:S02]  /*0ac0*/  FENCE.VIEW.ASYNC.S ;  /* 0x00000000000073c6 */ /* 0x000e640000000000 */
[----:B-1----:R3:W1:Y:S02]  /*0ad0*/  @!UP1 SYNCS.EXCH.64 URZ, [UR10+0x1800], UR4 ;  /* 0x001800040aff95b2 */ /* 0x0026640008000100 */
[----:B-1----:R-:W-:Y:S06]  /*0ae0*/  BAR.SYNC.DEFER_BLOCKING 0x0 ;  /* 0x0000000000007b1d */ /* 0x002fec0000010000 */
[----:B---3--:R-:W-:Y:S05]  /*0af0*/  BRA.U UP0, `(.L_x_6) ;  /* 0x0000000100307547 */ /* 0x008fea000b800000 */
[----:B------:R-:W-:Y:S02]  /*0b00*/  UIADD3 UR4, UPT, UPT, UR10, 0x1000, URZ ;  /* 0x000010000a047890 */ /* 0x000fe4000fffe0ff */
[----:B------:R-:W-:Y:S02]  /*0b10*/  USHF.R.U32.HI UR6, URZ, 0x4, UR10 ;  /* 0x00000004ff067899 */ /* 0x000fe4000801160a */
[----:B------:R-:W-:Y:S02]  /*0b20*/  USHF.R.U32.HI UR4, URZ, 0x4, UR4 ;  /* 0x00000004ff047899 */ /* 0x000fe40008011604 */
[----:B------:R-:W-:Y:S02]  /*0b30*/  USGXT.U32 UR6, UR6, 0xe ;  /* 0x0000000e0606789a */ /* 0x000fe40008000000 */
[----:B------:R-:W-:Y:S02]  /*0b40*/  USGXT.U32 UR4, UR4, 0xe ;  /* 0x0000000e0404789a */ /* 0x000fe40008000000 */
[----:B------:R-:W-:Y:S01]  /*0b50*/  ULOP3.LUT UR6, UR6, 0x800000, URZ, 0xfc, !UPT ;  /* 0x0080000006067892 */ /* 0x000fe2000f8efcff */
[----:B------:R-:W-:Y:S01]  /*0b60*/  UMOV UR14, 0x0 ;  /* 0x00000000000e7882 */ /* 0x000fe20000000000 */
[----:B------:R-:W-:Y:S01]  /*0b70*/  UMOV UR15, 0x4210490 ;  /* 0x04210490000f7882 */ /* 0x000fe20000000000 */
[----:B------:R-:W-:Y:S01]  /*0b80*/  UMOV UR5, 0xc0004010 ;  /* 0xc000401000057882 */ /* 0x000fe20000000000 */
[----:B------:R-:W-:-:S05]  /*0b90*/  UMOV UR7, 0x40004040 ;  /* 0x4000404000077882 */ /* 0x000fca0000000000 */
[----:B------:R1:W-:Y:S01]  /*0ba0*/  UTCHMMA gdesc[UR4], gdesc[UR6], tmem[UR11], tmem[UR14], idesc[UR15], !UPT ;  /* 0x00ff0e06040075ea */ /* 0x0003e2000f80000b */
[----:B------:R-:W-:Y:S02]  /*0bb0*/  NOP ;  /* 0x0000000000007918 */ /* 0x000fe40000000000 */
.L_x_6:
[----:B------:R-:W-:Y:S01]  /*0bc0*/  ELECT P0, URZ, PT ;  /* 0x0000000000ff782f */ /* 0x000fe20003800000 */
[C---:B------:R-:W-:Y:S01]  /*0bd0*/  IMAD.SHL.U32 R6, R0.reuse, 0x40, RZ ;  /* 0x0000004000067824 */ /* 0x040fe200078e00ff */
[----:B-1----:R-:W-:Y:S01]  /*0be0*/  UIADD3 UR4, UPT, UPT, UR10, 0x1800, URZ ;  /* 0x000018000a047890 */ /* 0x002fe2000fffe0ff */
[----:B------:R-:W-:Y:S01]  /*0bf0*/  LOP3.LUT R40, R0, 0x7, RZ, 0xc0, !PT ;  /* 0x0000000700287812 */ /* 0x000fe200078ec0ff */
[----:B------:R-:W-:Y:S01]  /*0c00*/  UMOV UR5, URZ ;  /* 0x000000ff00057c82 */ /* 0x000fe20008000000 */
[----:B------:R-:W-:Y:S01]  /*0c10*/  ISETP.LT.U32.AND P0, PT, R4, 0x20, P0 ;  /* 0x000000200400780c */ /* 0x000fe20000701070 */
[----:B------:R-:W-:Y:S01]  /*0c20*/  IMAD.SHL.U32 R4, R0, 0x10, RZ ;  /* 0x0000001000047824 */ /* 0x000fe200078e00ff */
[----:B------:R-:W-:-:S04]  /*0c30*/  LOP3.LUT R6, R6, 0x400, RZ, 0xc0, !PT ;  /* 0x0000040006067812 */ /* 0x000fc800078ec0ff */
[----:B------:R-:W-:-:S05]  /*0c40*/  LOP3.LUT R5, R4, 0x8f0, RZ, 0xc0, !PT ;  /* 0x000008f004057812 */ /* 0x000fca00078ec0ff */
[----:B------:R-:W-:Y:S02]  /*0c50*/  IMAD R5, R40, 0x1000, R5 ;  /* 0x0000100028057824 */ /* 0x000fe400078e0205 */
[----:B------:R-:W-:Y:S01]  /*0c60*/  VOTEU.ANY UP0, P0 ;  /* 0x0000000000ff7886 */ /* 0x000fe20000000100 */
[----:B------:R-:W-:Y:S01]  /*0c70*/  VOTEU.ANY UP1, P0 ;  /* 0x0000000000ff7886 */ /* 0x000fe20000020100 */
[----:B------:R-:W-:-:S03]  /*0c80*/  IMAD.IADD R5, R6, 0x1, R5 ;  /* 0x0000000106057824 */ /* 0x000fc600078e0205 */
[----:B------:R-:W-:Y:S01]  /*0c90*/  @UP0 UMOV UR6, UR4 ;  /* 0x0000000400060c82 */ /* 0x000fe20008000000 */
[----:B------:R-:W-:Y:S01]  /*0ca0*/  USHF.L.U32 UR4, UR8, 0x15, URZ ;  /* 0x0000001508047899 */ /* 0x000fe200080006ff */
[----:B------:R1:W-:Y:S01]  /*0cb0*/  @UP1 UTCBAR [UR6], URZ ;  /* 0x000000ff060013e9 */ /* 0x0003e200080000ff */
[----:B------:R-:W-:Y:S01]  /*0cc0*/  BAR.SYNC.DEFER_BLOCKING 0x0 ;  /* 0x0000000000007b1d */ /* 0x000fe20000010000 */
[----:B------:R-:W-:Y:S01]  /*0cd0*/  USHF.L.U32 UR5, UR8, 0x4, URZ ;  /* 0x0000000408057899 */ /* 0x000fe200080006ff */
[----:B------:R-:W-:Y:S01]  /*0ce0*/  IMAD R42, R30, 0x8, R5 ;  /* 0x000000081e2a7824 */ /* 0x000fe200078e0205 */
[----:B------:R-:W-:Y:S02]  /*0cf0*/  ULOP3.LUT UR4, UR4, 0x600000, URZ, 0xc0, !UPT ;  /* 0x0060000004047892 */ /* 0x000fe4000f8ec0ff */
[----:B------:R-:W-:-:S04]  /*0d00*/  ULOP3.LUT UR5, UR5, 0x40, URZ, 0xc0, !UPT ;  /* 0x0000004005057892 */ /* 0x000fc8000f8ec0ff */
[----:B------:R-:W-:Y:S01]  /*0d10*/  UIADD3 UR4, UPT, UPT, UR5, UR4, UR11 ;  /* 0x0000000405047290 */ /* 0x000fe2000fffe00b */
[----:B------:R-:W2:Y:S02]  /*0d20*/  SYNCS.PHASECHK.TRANS64.TRYWAIT P0, [UR10+0x1800], RZ ;  /* 0x001800ffff0075a7 */ /* 0x000ea4000800110a */
[----:B-12---:R-:W-:Y:S09]  /*0d30*/  @!P0 BRA `(.L_x_7) ;  /* 0x0000000800508947 */ /* 0x006ff20003800000 */
.L_x_11:
[----:B------:R-:W-:Y:S01]  /*0d40*/  BAR.SYNC.DEFER_BLOCKING 0x0 ;  /* 0x0000000000007b1d */ /* 0x000fe20000010000 */
[----:B------:R-:W-:Y:S01]  /*0d50*/  IMAD.SHL.U32 R0, R0, 0x80, RZ ;  /* 0x0000008000007824 */ /* 0x000fe200078e00ff */
[C---:B------:R-:W-:Y:S01]  /*0d60*/  LOP3.LUT R44, R42.reuse, 0x10, RZ, 0x3c, !PT ;  /* 0x000000102a2c7812 */ /* 0x040fe200078e3cff */
[----:B------:R-:W-:Y:S01]  /*0d70*/  IMAD.SHL.U32 R47, R47, 0x4, RZ ;  /* 0x000000042f2f7824 */ /* 0x000fe200078e00ff */
[----:B------:R-:W-:Y:S01]  /*0d80*/  LOP3.LUT R46, R42, 0x40, RZ, 0x3c, !PT ;  /* 0x000000402a2e7812 */ /* 0x000fe200078e3cff */
[----:B------:R-:W-:Y:S01]  /*0d90*/  IMAD.SHL.U32 R2, R2, 0x4, RZ ;  /* 0x0000000402027824 */ /* 0x000fe200078e00ff */
[----:B------:R-:W-:Y:S01]  /*0da0*/  LOP3.LUT R49, R0, 0x7c00, RZ, 0xc0, !PT ;  /* 0x00007c0000317812 */ /* 0x000fe200078ec0ff */
[----:B------:R-:W-:Y:S01]  /*0db0*/  LDTM.16dp32bit_t0_t15.x32 R4, tmem[UR4] ;  /* 0x00000004000479ee */ /* 0x000fe20008a80000 */
[----:B------:R-:W1:Y:S01]  /*0dc0*/  LDTM.16dp32bit_t16_t31.x32 R4, tmem[UR4+0x20] ;  /* 0x00002004000479ee */ /* 0x000e620008aa0000 */
[----:B------:R-:W-:Y:S01]  /*0dd0*/  LOP3.LUT R54, R42, 0x50, RZ, 0x3c, !PT ;  /* 0x000000502a367812 */ /* 0x000fe200078e3cff */
[----:B------:R-:W2:Y:S01]  /*0de0*/  LDCU.64 UR4, c[0x0][0x390] ;  /* 0x00007200ff0477ac */ /* 0x000ea20008000a00 */
[----:B------:R-:W-:Y:S01]  /*0df0*/  IMAD R49, R40, 0x10, R49 ;  /* 0x0000001028317824 */ /* 0x000fe200078e0231 */
[----:B------:R-:W-:-:S02]  /*0e00*/  LOP3.LUT R40, R42, 0x20, RZ, 0x3c, !PT ;  /* 0x000000202a287812 */ /* 0x000fc400078e3cff */
[C---:B------:R-:W-:Y:S02]  /*0e10*/  LOP3.LUT R55, R42.reuse, 0x60, RZ, 0x3c, !PT ;  /* 0x000000602a377812 */ /* 0x040fe400078e3cff */
[----:B------:R-:W-:Y:S02]  /*0e20*/  LOP3.LUT R0, R49, R38, RZ, 0x3c, !PT ;  /* 0x0000002631007212 */ /* 0x000fe400078e3cff */
[----:B------:R-:W-:Y:S01]  /*0e30*/  LOP3.LUT R38, R42, 0x30, RZ, 0x3c, !PT ;  /* 0x000000302a267812 */ /* 0x000fe200078e3cff */
[----:B------:R-:W1:Y:S01]  /*0e40*/  @!P2 SYNCS.CCTL.IV [UR10+0x1800] ;  /* 0x00180000ff00a9b1 */ /* 0x000e62000800000a */
[----:B------:R-:W-:Y:S01]  /*0e50*/  NOP ;  /* 0x0000000000007918 */ /* 0x000fe20000000000 */
[----:B-1----:R-:W-:Y:S01]  /*0e60*/  BAR.SYNC.DEFER_BLOCKING 0x0 ;  /* 0x0000000000007b1d */ /* 0x002fe20000010000 */
[----:B--2---:R-:W-:Y:S02]  /*0e70*/  IADD3 R52, P2, P3, R47, UR4, R2 ;  /* 0x000000042f347c10 */ /* 0x004fe4000fb5e002 */
[----:B------:R-:W-:-:S02]  /*0e80*/  LEA R2, P0, R36, UR4, 0x2 ;  /* 0x0000000424027c11 */ /* 0x000fc4000f8010ff */
[----:B------:R-:W-:Y:S02]  /*0e90*/  IADD3.X R53, PT, PT, RZ, UR5, RZ, P2, P3 ;  /* 0x00000005ff357c10 */ /* 0x000fe400097e64ff */
[----:B------:R-:W-:Y:S01]  /*0ea0*/  LEA.HI.X R36, R36, UR5, RZ, 0x2, P0 ;  /* 0x0000000524247c11 */ /* 0x000fe200080f14ff */
[----:B------:R1:W-:Y:S04]  /*0eb0*/  STS.128 [R42+UR10], R4 ;  /* 0x000000042a007988 */ /* 0x0003e80008000c0a */
[----:B------:R-:W-:Y:S04]  /*0ec0*/  STS.128 [R44+UR10], R8 ;  /* 0x000000082c007988 */ /* 0x000fe80008000c0a */
[----:B------:R2:W-:Y:S04]  /*0ed0*/  STS.128 [R40+UR10], R12 ;  /* 0x0000000c28007988 */ /* 0x0005e80008000c0a */
[----:B------:R3:W-:Y:S01]  /*0ee0*/  STS.128 [R38+UR10], R16 ;  /* 0x0000001026007988 */ /* 0x0007e20008000c0a */
[----:B-1----:R-:W-:-:S03]  /*0ef0*/  LOP3.LUT R42, R42, 0x70, RZ, 0x3c, !PT ;  /* 0x000000702a2a7812 */ /* 0x002fc600078e3cff */
[----:B------:R-:W-:Y:S04]  /*0f00*/  STS.128 [R46+UR10], R20 ;  /* 0x000000142e007988 */ /* 0x000fe80008000c0a */
[----:B------:R1:W-:Y:S01]  /*0f10*/  STS.128 [R54+UR10], R24 ;  /* 0x0000001836007988 */ /* 0x0003e20008000c0a */
[----:B--2---:R-:W-:-:S03]  /*0f20*/  LEA R40, P5, R41, UR4, 0x9 ;  /* 0x0000000429287c11 */ /* 0x004fc6000f8a48ff */
[----:B------:R-:W-:Y:S01]  /*0f30*/  STS.128 [R55+UR10], R28 ;  /* 0x0000001c37007988 */ /* 0x000fe20008000c0a */
[----:B---3--:R-:W-:-:S03]  /*0f40*/  LEA R38, P4, R43, UR4, 0x9 ;  /* 0x000000042b267c11 */ /* 0x008fc6000f8848ff */
[----:B------:R2:W-:Y:S01]  /*0f50*/  STS.128 [R42+UR10], R32 ;  /* 0x000000202a007988 */ /* 0x0005e20008000c0a */
[----:B------:R-:W-:Y:S01]  /*0f60*/  BAR.SYNC.DEFER_BLOCKING 0x0 ;  /* 0x0000000000007b1d */ /* 0x000fe20000010000 */
[----:B-1----:R-:W-:Y:S02]  /*0f70*/  IMAD.SHL.U32 R24, R43, 0x80, RZ ;  /* 0x000000802b187824 */ /* 0x002fe400078e00ff */
[----:B------:R-:W-:Y:S02]  /*0f80*/  IMAD.SHL.U32 R25, R41, 0x80, RZ ;  /* 0x0000008029197824 */ /* 0x000fe400078e00ff */
[----:B------:R-:W-:-:S03]  /*0f90*/  IMAD.SHL.U32 R26, R39, 0x80, RZ ;  /* 0x00000080271a7824 */ /* 0x000fc600078e00ff */
[----:B------:R-:W-:Y:S02]  /*0fa0*/  LEA.HI.X R41, R25, UR5, RZ, 0x2, P5 ;  /* 0x0000000519297c11 */ /* 0x000fe4000a8f14ff */
[----:B--2---:R-:W-:Y:S01]  /*0fb0*/  IADD3 R32, P0, PT, R47, R2, RZ ;  /* 0x000000022f207210 */ /* 0x004fe20007f1e0ff */
[C---:B------:R-:W-:Y:S01]  /*0fc0*/  IMAD.SHL.U32 R2, R45.reuse, 0x80, RZ ;  /* 0x000000802d027824 */ /* 0x040fe200078e00ff */
[----:B------:R-:W-:-:S03]  /*0fd0*/  LEA R34, P3, R45, UR4, 0x9 ;  /* 0x000000042d227c11 */ /* 0x000fc6000f8648ff */
[----:B------:R-:W-:Y:S01]  /*0fe0*/  IMAD.X R33, RZ, RZ, R36, P0 ;  /* 0x000000ffff217224 */ /* 0x000fe200000e0624 */
[C---:B------:R-:W-:Y:S01]  /*0ff0*/  LEA R36, P0, R37.reuse, UR4, 0x9 ;  /* 0x0000000425247c11 */ /* 0x040fe2000f8048ff */
[----:B------:R-:W-:Y:S01]  /*1000*/  IMAD.SHL.U32 R37, R37, 0x80, RZ ;  /* 0x0000008025257824 */ /* 0x000fe200078e00ff */
[----:B------:R-:W-:Y:S02]  /*1010*/  LEA.HI.X R2, R2, UR5, RZ, 0x2, P3 ;  /* 0x0000000502027c11 */ /* 0x000fe400098f14ff */
[----:B------:R-:W-:Y:S01]  /*1020*/  IADD3 R38, P3, PT, R47, R38, RZ ;  /* 0x000000262f267210 */ /* 0x000fe20007f7e0ff */
[----:B------:R-:W1:Y:S01]  /*1030*/  LDSM.16.M88.4 R48, [R0+UR10] ;  /* 0x0000000a0030783b */ /* 0x000e620008000200 */
[----:B------:R-:W-:-:S03]  /*1040*/  LEA.HI.X R37, R37, UR5, RZ, 0x2, P0 ;  /* 0x0000000525257c11 */ /* 0x000fc600080f14ff */
[----:B------:R-:W2:Y:S04]  /*1050*/  LDSM.16.M88.4 R4, [R0+UR10+0x80] ;  /* 0x0000800a0004783b */ /* 0x000ea80008000200 */
[----:B------:R-:W3:Y:S04]  /*1060*/  LDSM.16.M88.4 R12, [R0+UR10+0x100] ;  /* 0x0001000a000c783b */ /* 0x000ee80008000200 */
[----:B------:R-:W4:Y:S04]  /*1070*/  LDSM.16.M88.4 R8, [R0+UR10+0x180] ;  /* 0x0001800a0008783b */ /* 0x000f280008000200 */
[----:B------:R-:W5:Y:S04]  /*1080*/  LDSM.16.M88.4 R16, [R0+UR10+0x200] ;  /* 0x0002000a0010783b */ /* 0x000f680008000200 */
[----:B------:R-:W0:Y:S04]  /*1090*/  LDSM.16.M88.4 R20, [R0+UR10+0x280] ;  /* 0x0002800a0014783b */ /* 0x000e280008000200 */
[----:B------:R-:W-:Y:S04]  /*10a0*/  LDSM.16.M88.4 R28, [R0+UR10+0x380] ;  /* 0x0003800a001c783b */ /* 0x000fe80008000200 */
[----:B-1----:R-:W-:Y:S04]  /*10b0*/  STG.E desc[UR12][R52.64], R48 ;  /* 0x0000003034007986 */ /* 0x002fe8000c10190c */
[----:B------:R-:W-:Y:S04]  /*10c0*/  STG.E desc[UR12][R52.64+0x80], R49 ;  /* 0x0000803134007986 */ /* 0x000fe8000c10190c */
[----:B------:R-:W-:Y:S04]  /*10d0*/  STG.E desc[UR12][R52.64+0x100], R50 ;  /* 0x0001003234007986 */ /* 0x000fe8000c10190c */
[----:B------:R-:W-:Y:S04]  /*10e0*/  STG.E desc[UR12][R52.64+0x180], R51 ;  /* 0x0001803334007986 */ /* 0x000fe8000c10190c */
[----:B--2---:R1:W-:Y:S04]  /*10f0*/  STG.E desc[UR12][R32.64], R4 ;  /* 0x0000000420007986 */ /* 0x0043e8000c10190c */
[----:B------:R2:W-:Y:S04]  /*1100*/  STG.E desc[UR12][R32.64+0x80], R5 ;  /* 0x0000800520007986 */ /* 0x0005e8000c10190c */
[----:B------:R0:W-:Y:S01]  /*1110*/  STG.E desc[UR12][R32.64+0x100], R6 ;  /* 0x0001000620007986 */ /* 0x0001e2000c10190c */
[----:B-1----:R-:W-:-:S03]  /*1120*/  LEA R4, P6, R39, UR4, 0x9 ;  /* 0x0000000427047c11 */ /* 0x002fc6000f8c48ff */
[----:B------:R-:W-:Y:S01]  /*1130*/  STG.E desc[UR12][R32.64+0x180], R7 ;  /* 0x0001800720007986 */ /* 0x000fe2000c10190c */
[----:B------:R-:W-:Y:S02]  /*1140*/  LEA.HI.X R39, R24, UR5, RZ, 0x2, P4 ;  /* 0x0000000518277c11 */ /* 0x000fe4000a0f14ff */
[----:B--2---:R-:W-:Y:S02]  /*1150*/  LEA.HI.X R5, R26, UR5, RZ, 0x2, P6 ;  /* 0x000000051a057c11 */ /* 0x004fe4000b0f14ff */
[----:B------:R1:W2:Y:S01]  /*1160*/  LDSM.16.M88.4 R24, [R0+UR10+0x300] ;  /* 0x0003000a0018783b */ /* 0x0002a20008000200 */
[----:B------:R-:W-:Y:S01]  /*1170*/  IADD3 R34, P6, PT, R47, R34, RZ ;  /* 0x000000222f227210 */ /* 0x000fe20007fde0ff */
[----:B------:R-:W-:Y:S01]  /*1180*/  IMAD.X R39, RZ, RZ, R39, P3 ;  /* 0x000000ffff277224 */ /* 0x000fe200018e0627 */
[C---:B0-----:R-:W-:Y:S01]  /*1190*/  LEA R6, P2, R3.reuse, UR4, 0x9 ;  /* 0x0000000403067c11 */ /* 0x041fe2000f8448ff */
[----:B------:R-:W-:Y:S01]  /*11a0*/  IMAD.SHL.U32 R3, R3, 0x80, RZ ;  /* 0x0000008003037824 */ /* 0x000fe200078e00ff */
[C---:B------:R-:W-:Y:S01]  /*11b0*/  IADD3 R40, P4, PT, R47.reuse, R40, RZ ;  /* 0x000000282f287210 */ /* 0x040fe20007f9e0ff */
[----:B------:R-:W-:Y:S01]  /*11c0*/  IMAD.X R35, RZ, RZ, R2, P6 ;  /* 0x000000ffff237224 */ /* 0x000fe200030e0602 */
[----:B------:R-:W-:-:S02]  /*11d0*/  IADD3 R4, P5, PT, R47, R4, RZ ;  /* 0x000000042f047210 */ /* 0x000fc40007fbe0ff */
[C---:B------:R-:W-:Y:S01]  /*11e0*/  IADD3 R2, P6, PT, R47.reuse, R36, RZ ;  /* 0x000000242f027210 */ /* 0x040fe20007fde0ff */
[----:B------:R-:W-:Y:S01]  /*11f0*/  IMAD.X R41, RZ, RZ, R41, P4 ;  /* 0x000000ffff297224 */ /* 0x000fe200020e0629 */
[----:B------:R-:W-:Y:S01]  /*1200*/  IADD3 R6, P3, PT, R47, R6, RZ ;  /* 0x000000062f067210 */ /* 0x000fe20007f7e0ff */
[----:B------:R-:W-:Y:S01]  /*1210*/  IMAD.X R5, RZ, RZ, R5, P5 ;  /* 0x000000ffff057224 */ /* 0x000fe200028e0605 */
[----:B-1----:R-:W-:Y:S01]  /*1220*/  LEA.HI.X R0, R3, UR5, RZ, 0x2, P2 ;  /* 0x0000000503007c11 */ /* 0x002fe200090f14ff */
[----:B------:R-:W-:Y:S01]  /*1230*/  IMAD.X R3, RZ, RZ, R37, P6 ;  /* 0x000000ffff037224 */ /* 0x000fe200030e0625 */
[----:B---3--:R0:W-:Y:S03]  /*1240*/  STG.E desc[UR12][R34.64], R12 ;  /* 0x0000000c22007986 */ /* 0x0081e6000c10190c */
[----:B------:R-:W-:Y:S01]  /*1250*/  IMAD.X R7, RZ, RZ, R0, P3 ;  /* 0x000000ffff077224 */ /* 0x000fe200018e0600 */
[----:B------:R0:W-:Y:S04]  /*1260*/  STG.E desc[UR12][R34.64+0x80], R13 ;  /* 0x0000800d22007986 */ /* 0x0001e8000c10190c */
[----:B------:R0:W-:Y:S04]  /*1270*/  STG.E desc[UR12][R34.64+0x100], R14 ;  /* 0x0001000e22007986 */ /* 0x0001e8000c10190c */
[----:B------:R0:W-:Y:S04]  /*1280*/  STG.E desc[UR12][R34.64+0x180], R15 ;  /* 0x0001800f22007986 */ /* 0x0001e8000c10190c */
[----:B----4-:R0:W-:Y:S04]  /*1290*/  STG.E desc[UR12][R38.64], R8 ;  /* 0x0000000826007986 */ /* 0x0101e8000c10190c */
[----:B------:R0:W-:Y:S04]  /*12a0*/  STG.E desc[UR12][R38.64+0x80], R9 ;  /* 0x0000800926007986 */ /* 0x0001e8000c10190c */
[----:B------:R0:W-:Y:S04]  /*12b0*/  STG.E desc[UR12][R38.64+0x100], R10 ;  /* 0x0001000a26007986 */ /* 0x0001e8000c10190c */
[----:B------:R0:W-:Y:S04]  /*12c0*/  STG.E desc[UR12][R38.64+0x180], R11 ;  /* 0x0001800b26007986 */ /* 0x0001e8000c10190c */
[----:B-----5:R0:W-:Y:S04]  /*12d0*/  STG.E desc[UR12][R40.64], R16 ;  /* 0x0000001028007986 */ /* 0x0201e8000c10190c */
[----:B------:R0:W-:Y:S04]  /*12e0*/  STG.E desc[UR12][R40.64+0x80], R17 ;  /* 0x0000801128007986 */ /* 0x0001e8000c10190c */
[----:B------:R0:W-:Y:S04]  /*12f0*/  STG.E desc[UR12][R40.64+0x100], R18 ;  /* 0x0001001228007986 */ /* 0x0001e8000c10190c */
[----:B------:R0:W-:Y:S04]  /*1300*/  STG.E desc[UR12][R40.64+0x180], R19 ;  /* 0x0001801328007986 */ /* 0x0001e8000c10190c */
[----:B------:R0:W-:Y:S04]  /*1310*/  STG.E desc[UR12][R4.64], R20 ;  /* 0x0000001404007986 */ /* 0x0001e8000c10190c */
[----:B------:R0:W-:Y:S04]  /*1320*/  STG.E desc[UR12][R4.64+0x80], R21 ;  /* 0x0000801504007986 */ /* 0x0001e8000c10190c */
[----:B------:R0:W-:Y:S04]  /*1330*/  STG.E desc[UR12][R4.64+0x100], R22 ;  /* 0x0001001604007986 */ /* 0x0001e8000c10190c */
[----:B------:R0:W-:Y:S04]  /*1340*/  STG.E desc[UR12][R4.64+0x180], R23 ;  /* 0x0001801704007986 */ /* 0x0001e8000c10190c */
[----:B--2---:R0:W-:Y:S04]  /*1350*/  STG.E desc[UR12][R2.64], R24 ;  /* 0x0000001802007986 */ /* 0x0041e8000c10190c */
[----:B------:R0:W-:Y:S04]  /*1360*/  STG.E desc[UR12][R2.64+0x80], R25 ;  /* 0x0000801902007986 */ /* 0x0001e8000c10190c */
[----:B------:R0:W-:Y:S04]  /*1370*/  STG.E desc[UR12][R2.64+0x100], R26 ;  /* 0x0001001a02007986 */ /* 0x0001e8000c10190c */
[----:B------:R0:W-:Y:S04]  /*1380*/  STG.E desc[UR12][R2.64+0x180], R27 ;  /* 0x0001801b02007986 */ /* 0x0001e8000c10190c */
[----:B------:R0:W-:Y:S04]  /*1390*/  STG.E desc[UR12][R6.64], R28 ;  /* 0x0000001c06007986 */ /* 0x0001e8000c10190c */
[----:B------:R0:W-:Y:S04]  /*13a0*/  STG.E desc[UR12][R6.64+0x80], R29 ;  /* 0x0000801d06007986 */ /* 0x0001e8000c10190c */
[----:B------:R0:W-:Y:S04]  /*13b0*/  STG.E desc[UR12][R6.64+0x100], R30 ;  /* 0x0001001e06007986 */ /* 0x0001e8000c10190c */
[----:B------:R0:W-:Y:S01]  /*13c0*/  STG.E desc[UR12][R6.64+0x180], R31 ;  /* 0x0001801f06007986 */ /* 0x0001e2000c10190c */
[----:B------:R-:W-:Y:S06]  /*13d0*/  BAR.SYNC.DEFER_BLOCKING 0x0 ;  /* 0x0000000000007b1d */ /* 0x000fec0000010000 */
[----:B------:R-:W-:Y:S05]  /*13e0*/  @P1 BRA `(.L_x_8) ;  /* 0x00000000009c1947 */ /* 0x000fea0003800000 */
[----:B------:R-:W-:Y:S01]  /*13f0*/  NOP ;  /* 0x0000000000007918 */ /* 0x000fe20000000000 */
[----:B------:R-:W-:Y:S01]  /*1400*/  UMOV UR4, 0x50 ;  /* 0x0000005000047882 */ /* 0x000fe20000000000 */
[----:B------:R-:W-:Y:S01]  /*1410*/  IMAD.U32 R0, RZ, RZ, UR11 ;  /* 0x0000000bff007e24 */ /* 0x000fe2000f8e00ff */
[----:B------:R-:W-:Y:S01]  /*1420*/  ULEA UR9, UR9, UR4, 0x18 ;  /* 0x0000000409097291 */ /* 0x000fe2000f8ec0ff */
[----:B0-----:R-:W-:Y:S02]  /*1430*/  IMAD.MOV.U32 R3, RZ, RZ, 0xf ;  /* 0x0000000fff037424 */ /* 0x001fe400078e00ff */
[----:B------:R-:W-:Y:S01]  /*1440*/  IMAD.MOV.U32 R7, RZ, RZ, 0x1 ;  /* 0x00000001ff077424 */ /* 0x000fe200078e00ff */
[----:B------:R-:W-:-:S04]  /*1450*/  LOP3.LUT R0, R0, 0xffff, RZ, 0xc0, !PT ;  /* 0x0000ffff00007812 */ /* 0x000fc800078ec0ff */
[----:B------:R-:W-:Y:S01]  /*1460*/  SHF.R.U32.HI R0, RZ, 0x5, R0 ;  /* 0x00000005ff007819 */ /* 0x000fe20000011600 */
[----:B------:R-:W0:Y:S04]  /*1470*/  LDS R5, [UR9] ;  /* 0x00000009ff057984 */ /* 0x000e280008000800 */
[----:B------:R-:W-:Y:S01]  /*1480*/  VIADD R2, R0, 0x10 ;  /* 0x0000001000027836 */ /* 0x000fe20000000000 */
[----:B------:R-:W-:-:S04]  /*1490*/  SHF.L.U32 R0, R3, R0, RZ ;  /* 0x0000000003007219 */ /* 0x000fc800000006ff */
[----:B------:R-:W-:-:S04]  /*14a0*/  SHF.L.U32 R3, R7, R2, RZ ;  /* 0x0000000207037219 */ /* 0x000fc800000006ff */
[----:B------:R-:W-:-:S04]  /*14b0*/  LOP3.LUT R0, R3, R0, RZ, 0xfc, !PT ;  /* 0x0000000003007212 */ /* 0x000fc800078efcff */
[C---:B------:R-:W-:Y:S02]  /*14c0*/  LOP3.LUT R2, R0.reuse, 0xffff, RZ, 0xc0, !PT ;  /* 0x0000ffff00027812 */ /* 0x040fe400078ec0ff */
[----:B0-----:R-:W-:-:S04]  /*14d0*/  LOP3.LUT R3, R0, 0xffff, R5, 0x80, !PT ;  /* 0x0000ffff00037812 */ /* 0x001fc800078e8005 */
[----:B------:R-:W-:-:S13]  /*14e0*/  ISETP.NE.AND P0, PT, R3, R2, PT ;  /* 0x000000020300720c */ /* 0x000fda0003f05270 */
[----:B------:R-:W-:Y:S05]  /*14f0*/  @P0 BRA `(.L_x_9) ;  /* 0x0000000000500947 */ /* 0x000fea0003800000 */
[----:B------:R-:W-:Y:S02]  /*1500*/  SHF.R.U32.HI R5, RZ, 0x10, R5 ;  /* 0x00000010ff057819 */ /* 0x000fe40000011605 */
[----:B------:R-:W-:-:S04]  /*1510*/  SHF.R.U32.HI R2, RZ, 0x10, R0 ;  /* 0x00000010ff027819 */ /* 0x000fc80000011600 */
[----:B------:R-:W-:-:S04]  /*1520*/  LOP3.LUT R5, R5, R2, RZ, 0xc0, !PT ;  /* 0x0000000205057212 */ /* 0x000fc800078ec0ff */
[----:B------:R-:W-:-:S13]  /*1530*/  ISETP.NE.AND P0, PT, R5, R2, PT ;  /* 0x000000020500720c */ /* 0x000fda0003f05270 */
[----:B------:R-:W-:Y:S05]  /*1540*/  @P0 BRA `(.L_x_10) ;  /* 0x0000000000300947 */ /* 0x000fea0003800000 */
[----:B------:R-:W-:Y:S01]  /*1550*/  R2UR UR4, R0 ;  /* 0x00000000000472ca */ /* 0x000fe200000e0000 */
[----:B------:R-:W-:Y:S01]  /*1560*/  VOTEU.ANY UR5, UPT, PT ;  /* 0x0000000000057886 */ /* 0x000fe200038e0100 */
[----:B------:R-:W0:Y:S01]  /*1570*/  S2R R0, SR_LANEID ;  /* 0x0000000000007919 */ /* 0x000e220000000000 */
[----:B------:R-:W-:-:S10]  /*1580*/  UFLO.U32 UR5, UR5 ;  /* 0x00000005000572bd */ /* 0x000fd400080e0000 */
[----:B------:R-:W-:-:S06]  /*1590*/  ULOP3.LUT UR4, URZ, UR4, URZ, 0x33, !UPT ;  /* 0x00000004ff047292 */ /* 0x000fcc000f8e33ff */
[----:B------:R-:W-:-:S04]  /*15a0*/  IMAD.U32 R2, RZ, RZ, UR4 ;  /* 0x00000004ff027e24 */ /* 0x000fc8000f8e00ff */
[----:B------:R-:W1:Y:S02]  /*15b0*/  REDUX UR6, R2 ;  /* 0x00000000020673c4 */ /* 0x000e640000000000 */
[----:B------:R2:W-:Y:S01]  /*15c0*/  UTCATOMSWS.AND URZ, UR4 ;  /* 0x0000000400ff79e3 */ /* 0x0005e20008000000 */
[----:B0-----:R-:W-:Y:S01]  /*15d0*/  ISETP.EQ.U32.AND P0, PT, R0, UR5, PT ;  /* 0x0000000500007c0c */ /* 0x001fe2000bf02070 */
[----:B-1----:R-:W-:-:S12]  /*15e0*/  IMAD.U32 R0, RZ, RZ, UR6 ;  /* 0x00000006ff007e24 */ /* 0x002fd8000f8e00ff */
[----:B------:R2:W-:Y:S01]  /*15f0*/  @P0 ATOMS.AND RZ, [UR9], R0 ;  /* 0x00000000ffff098c */ /* 0x0005e2000a800009 */
[----:B------:R-:W-:Y:S05]  /*1600*/  BRA `(.L_x_8) ;  /* 0x0000000000147947 */ /* 0x000fea0003800000 */
.L_x_10:
[----:B------:R-:W-:-:S07]  /*1610*/  MOV R2, 0x1630 ;  /* 0x0000163000027802 */ /* 0x000fce0000000f00 */
[----:B------:R-:W-:Y:S05]  /*1620*/  CALL.REL.NOINC `($__internal_0_$__cuda_sm10x_tcgen05_guardrail_trap_col_being_dealloced_not_returned_by_alloc) ;  /* 0x0000000000207944 */ /* 0x000fea0003c00000 */
[----:B------:R-:W-:Y:S05]  /*1630*/  BRA `(.L_x_8) ;  /* 0x0000000000087947 */ /* 0x000fea0003800000 */
.L_x_9:
[----:B------:R-:W-:-:S07]  /*1640*/  MOV R2, 0x1660 ;  /* 0x0000166000027802 */ /* 0x000fce0000000f00 */
[----:B------:R-:W-:Y:S05]  /*1650*/  CALL.REL.NOINC `($__internal_2_$__cuda_sm10x_tcgen05_guardrail_trap_unallocated_columns_being_dealloced) ;  /* 0x00000000002c7944 */ /* 0x000fea0003c00000 */
.L_x_8:
[----:B------:R-:W-:Y:S01]  /*1660*/  NOP ;  /* 0x0000000000007918 */ /* 0x000fe20000000000 */
[----:B--2---:R-:W-:Y:S05]  /*1670*/  EXIT ;  /* 0x000000000000794d */ /* 0x004fea0003800000 */
.L_x_7:
[----:B------:R-:W1:Y:S02]  /*1680*/  SYNCS.PHASECHK.TRANS64.TRYWAIT P0, [UR10+0x1800], RZ ;  /* 0x001800ffff0075a7 */ /* 0x000e64000800110a */
[----:B-1----:R-:W-:Y:S05]  /*1690*/  @!P0 BRA `(.L_x_7) ;  /* 0xfffffffc00f88947 */ /* 0x002fea000383ffff */
[----:B------:R-:W-:Y:S05]  /*16a0*/  BRA `(.L_x_11) ;  /* 0xfffffff400a47947 */ /* 0x000fea000383ffff */
        .weak           $__internal_0_$__cuda_sm10x_tcgen05_guardrail_trap_col_being_dealloced_not_returned_by_alloc
        .type           $__internal_0_$__cuda_sm10x_tcgen05_guardrail_trap_col_being_dealloced_not_returned_by_alloc,@function
        .size           $__internal_0_$__cuda_sm10x_tcgen05_guardrail_trap_col_being_dealloced_not_returned_by_alloc,($__internal_1_$__cuda_sm10x_tcgen05_guardrail_trap_phase_invalid_during_alloc - $__internal_0_$__cuda_sm10x_tcgen05_guardrail_trap_col_being_dealloced_not_returned_by_alloc)
$__internal_0_$__cuda_sm10x_tcgen05_guardrail_trap_col_being_dealloced_not_returned_by_alloc:
[----:B------:R-:W-:Y:S05]  /*16b0*/  BPT.TRAP 0x1 ;  /* 0x000000040000795c */ /* 0x000fea0000300000 */
[----:B------:R-:W-:-:S04]  /*16c0*/  IMAD.MOV.U32 R3, RZ, RZ, 0x0 ;  /* 0x00000000ff037424 */ /* 0x000fc800078e00ff */
[----:B------:R-:W-:Y:S05]  /*16d0*/  RET.REL.NODEC R2 `(gluon_mma) ;  /* 0xffffffe802487950 */ /* 0x000fea0003c3ffff */
        .weak           $__internal_1_$__cuda_sm10x_tcgen05_guardrail_trap_phase_invalid_during_alloc
        .type           $__internal_1_$__cuda_sm10x_tcgen05_guardrail_trap_phase_invalid_during_alloc,@function
        .size           $__internal_1_$__cuda_sm10x_tcgen05_guardrail_trap_phase_invalid_during_alloc,($__internal_2_$__cuda_sm10x_tcgen05_guardrail_trap_unallocated_columns_being_dealloced - $__internal_1_$__cuda_sm10x_tcgen05_guardrail_trap_phase_invalid_during_alloc)
$__internal_1_$__cuda_sm10x_tcgen05_guardrail_trap_phase_invalid_during_alloc:
[----:B------:R-:W-:Y:S05]  /*16e0*/  BPT.TRAP 0x1 ;  /* 0x000000040000795c */ /* 0x000fea0000300000 */
[----:B------:R-:W-:-:S04]  /*16f0*/  IMAD.MOV.U32 R3, RZ, RZ, 0x0 ;  /* 0x00000000ff037424 */ /* 0x000fc800078e00ff */
[----:B------:R-:W-:Y:S05]  /*1700*/  RET.REL.NODEC R2 `(gluon_mma) ;  /* 0xffffffe8023c7950 */ /* 0x000fea0003c3ffff */
        .weak           $__internal_2_$__cuda_sm10x_tcgen05_guardrail_trap_unallocated_columns_being_dealloced
        .type           $__internal_2_$__cuda_sm10x_tcgen05_guardrail_trap_unallocated_columns_being_dealloced,@function
        .size           $__internal_2_$__cuda_sm10x_tcgen05_guardrail_trap_unallocated_columns_being_dealloced,(.L_x_15 - $__internal_2_$__cuda_sm10x_tcgen05_guardrail_trap_unallocated_columns_being_dealloced)
$__internal_2_$__cuda_sm10x_tcgen05_guardrail_trap_unallocated_columns_being_dealloced:
[----:B------:R-:W-:Y:S05]  /*1710*/  BPT.TRAP 0x1 ;  /* 0x000000040000795c */ /* 0x000fea0000300000 */
[----:B------:R-:W-:-:S04]  /*1720*/  IMAD.MOV.U32 R3, RZ, RZ, 0x0 ;  /* 0x00000000ff037424 */ /* 0x000fc800078e00ff */
[----:B------:R-:W-:Y:S05]  /*1730*/  RET.REL.NODEC R2 `(gluon_mma) ;  /* 0xffffffe802307950 */ /* 0x000fea0003c3ffff */
.L_x_12:
[----:B------:R-:W-:-:S00]  /*1740*/  BRA `(.L_x_12) ;  /* 0xfffffffc00fc7947 */ /* 0x000fc0000383ffff */
[----:B------:R-:W-:-:S00]  /*1750*/  NOP ;  /* 0x0000000000007918 */ /* 0x000fc00000000000 */
        /* <DEDUP_REMOVED lines=10> */
.L_x_15:


//--------------------- .nv.shared.gluon_mma      --------------------------
	.section	.nv.shared.gluon_mma,"aw",@nobits
	.sectionflags	@""
	.align	16
	.zero		1024


//--------------------- .nv.shared.reserved.0     --------------------------
	.section	.nv.shared.reserved.0,"aw",@nobits
	.align	8
	.weak		__nv_reservedSMEM_offset_0_alias
	.size		__nv_reservedSMEM_offset_0_alias, 0, 64
	.other		__nv_reservedSMEM_offset_0_alias,@"STO_CUDA_RESERVED_SHARED STV_DEFAULT"
__nv_reservedSMEM_offset_0_alias:
	.zero		0
.nv.shared.reserved.0:
	.zero		64
	.weak		__nv_reservedSMEM_allocation_phase
	.type		__nv_reservedSMEM_allocation_phase,@object
	.size		__nv_reservedSMEM_allocation_phase,(.L_0 - __nv_reservedSMEM_allocation_phase)
__nv_reservedSMEM_allocation_phase:
	.zero		1
.L_0:
	.zero		7
	.weak		__nv_reservedSMEM_devtool_atexit_pc
	.type		__nv_reservedSMEM_devtool_atexit_pc,@object
	.size		__nv_reservedSMEM_devtool_atexit_pc,(__nv_reservedSMEM_allocation_mask - __nv_reservedSMEM_devtool_atexit_pc)
__nv_reservedSMEM_devtool_atexit_pc:
	.zero		8
	.weak		__nv_reservedSMEM_allocation_mask
	.type		__nv_reservedSMEM_allocation_mask,@object
	.size		__nv_reservedSMEM_allocation_mask,(.L_2 - __nv_reservedSMEM_allocation_mask)
__nv_reservedSMEM_allocation_mask:
	.zero		4
.L_2:


//--------------------- .nv.constant0.gluon_mma   --------------------------
	.section	.nv.constant0.gluon_mma,"a",@progbits
	.sectionflags	@""
	.align	4
.nv.constant0.gluon_mma:
	.zero		936


//--------------------- SYMBOLS --------------------------

	.type		.nv.reservedSmem.offset0,@object
	.size		.nv.reservedSmem.offset0,0x4
	.type		.nv.reservedSmem.cap,@object
	.size		.nv.reservedSmem.cap,0x4
